//
// Generated by NVIDIA NVVM Compiler
//
// Compiler Build ID: CL-36424714
// Cuda compilation tools, release 13.0, V13.0.88
// Based on NVVM 20.0.0
//

.version 9.0
.target sm_100
.address_size 64

	// .globl	_Z3addiPfS_
.global .align 1 .b8 _ZN34_INTERNAL_fba63751_4_k_cu_b0a118f94cuda3std3__45__cpo5beginE[1];
.global .align 1 .b8 _ZN34_INTERNAL_fba63751_4_k_cu_b0a118f94cuda3std3__45__cpo3endE[1];
.global .align 1 .b8 _ZN34_INTERNAL_fba63751_4_k_cu_b0a118f94cuda3std3__45__cpo6cbeginE[1];
.global .align 1 .b8 _ZN34_INTERNAL_fba63751_4_k_cu_b0a118f94cuda3std3__45__cpo4cendE[1];
.global .align 1 .b8 _ZN34_INTERNAL_fba63751_4_k_cu_b0a118f94cuda3std3__45__cpo6rbeginE[1];
.global .align 1 .b8 _ZN34_INTERNAL_fba63751_4_k_cu_b0a118f94cuda3std3__45__cpo4rendE[1];
.global .align 1 .b8 _ZN34_INTERNAL_fba63751_4_k_cu_b0a118f94cuda3std3__45__cpo7crbeginE[1];
.global .align 1 .b8 _ZN34_INTERNAL_fba63751_4_k_cu_b0a118f94cuda3std3__45__cpo5crendE[1];
.global .align 1 .b8 _ZN34_INTERNAL_fba63751_4_k_cu_b0a118f94cuda3std3__436_GLOBAL__N__fba63751_4_k_cu_b0a118f96ignoreE[1];
.global .align 1 .b8 _ZN34_INTERNAL_fba63751_4_k_cu_b0a118f94cuda3std3__419piecewise_constructE[1];
.global .align 1 .b8 _ZN34_INTERNAL_fba63751_4_k_cu_b0a118f94cuda3std3__48in_placeE[1];
.global .align 1 .b8 _ZN34_INTERNAL_fba63751_4_k_cu_b0a118f94cuda3std3__420unreachable_sentinelE[1];
.global .align 1 .b8 _ZN34_INTERNAL_fba63751_4_k_cu_b0a118f94cuda3std3__47nulloptE[1];
.global .align 1 .b8 _ZN34_INTERNAL_fba63751_4_k_cu_b0a118f94cuda3std3__48unexpectE[1];
.global .align 1 .b8 _ZN34_INTERNAL_fba63751_4_k_cu_b0a118f94cuda3std6ranges3__45__cpo4swapE[1];
.global .align 1 .b8 _ZN34_INTERNAL_fba63751_4_k_cu_b0a118f94cuda3std6ranges3__45__cpo9iter_moveE[1];
.global .align 1 .b8 _ZN34_INTERNAL_fba63751_4_k_cu_b0a118f94cuda3std6ranges3__45__cpo5beginE[1];
.global .align 1 .b8 _ZN34_INTERNAL_fba63751_4_k_cu_b0a118f94cuda3std6ranges3__45__cpo3endE[1];
.global .align 1 .b8 _ZN34_INTERNAL_fba63751_4_k_cu_b0a118f94cuda3std6ranges3__45__cpo6cbeginE[1];
.global .align 1 .b8 _ZN34_INTERNAL_fba63751_4_k_cu_b0a118f94cuda3std6ranges3__45__cpo4cendE[1];
.global .align 1 .b8 _ZN34_INTERNAL_fba63751_4_k_cu_b0a118f94cuda3std6ranges3__45__cpo7advanceE[1];
.global .align 1 .b8 _ZN34_INTERNAL_fba63751_4_k_cu_b0a118f94cuda3std6ranges3__45__cpo9iter_swapE[1];
.global .align 1 .b8 _ZN34_INTERNAL_fba63751_4_k_cu_b0a118f94cuda3std6ranges3__45__cpo4nextE[1];
.global .align 1 .b8 _ZN34_INTERNAL_fba63751_4_k_cu_b0a118f94cuda3std6ranges3__45__cpo4prevE[1];
.global .align 1 .b8 _ZN34_INTERNAL_fba63751_4_k_cu_b0a118f94cuda3std6ranges3__45__cpo4dataE[1];
.global .align 1 .b8 _ZN34_INTERNAL_fba63751_4_k_cu_b0a118f94cuda3std6ranges3__45__cpo5cdataE[1];
.global .align 1 .b8 _ZN34_INTERNAL_fba63751_4_k_cu_b0a118f94cuda3std6ranges3__45__cpo4sizeE[1];
.global .align 1 .b8 _ZN34_INTERNAL_fba63751_4_k_cu_b0a118f94cuda3std6ranges3__45__cpo5ssizeE[1];
.global .align 1 .b8 _ZN34_INTERNAL_fba63751_4_k_cu_b0a118f94cuda3std6ranges3__45__cpo8distanceE[1];
.global .align 1 .b8 _ZN34_INTERNAL_fba63751_4_k_cu_b0a118f96thrust24THRUST_300001_SM_1000_NS8cuda_cub3parE[1];
.global .align 1 .b8 _ZN34_INTERNAL_fba63751_4_k_cu_b0a118f96thrust24THRUST_300001_SM_1000_NS8cuda_cub10par_nosyncE[1];
.global .align 1 .b8 _ZN34_INTERNAL_fba63751_4_k_cu_b0a118f96thrust24THRUST_300001_SM_1000_NS6system6detail10sequential3seqE[1];
.global .align 1 .b8 _ZN34_INTERNAL_fba63751_4_k_cu_b0a118f96thrust24THRUST_300001_SM_1000_NS12placeholders2_1E[1];
.global .align 1 .b8 _ZN34_INTERNAL_fba63751_4_k_cu_b0a118f96thrust24THRUST_300001_SM_1000_NS12placeholders2_2E[1];
.global .align 1 .b8 _ZN34_INTERNAL_fba63751_4_k_cu_b0a118f96thrust24THRUST_300001_SM_1000_NS12placeholders2_3E[1];
.global .align 1 .b8 _ZN34_INTERNAL_fba63751_4_k_cu_b0a118f96thrust24THRUST_300001_SM_1000_NS12placeholders2_4E[1];
.global .align 1 .b8 _ZN34_INTERNAL_fba63751_4_k_cu_b0a118f96thrust24THRUST_300001_SM_1000_NS12placeholders2_5E[1];
.global .align 1 .b8 _ZN34_INTERNAL_fba63751_4_k_cu_b0a118f96thrust24THRUST_300001_SM_1000_NS12placeholders2_6E[1];
.global .align 1 .b8 _ZN34_INTERNAL_fba63751_4_k_cu_b0a118f96thrust24THRUST_300001_SM_1000_NS12placeholders2_7E[1];
.global .align 1 .b8 _ZN34_INTERNAL_fba63751_4_k_cu_b0a118f96thrust24THRUST_300001_SM_1000_NS12placeholders2_8E[1];
.global .align 1 .b8 _ZN34_INTERNAL_fba63751_4_k_cu_b0a118f96thrust24THRUST_300001_SM_1000_NS12placeholders2_9E[1];
.global .align 1 .b8 _ZN34_INTERNAL_fba63751_4_k_cu_b0a118f96thrust24THRUST_300001_SM_1000_NS12placeholders3_10E[1];
.global .align 1 .b8 _ZN34_INTERNAL_fba63751_4_k_cu_b0a118f96thrust24THRUST_300001_SM_1000_NS3seqE[1];

.visible .entry _Z3addiPfS_(
	.param .u32 _Z3addiPfS__param_0,
	.param .u64 .ptr .align 1 _Z3addiPfS__param_1,
	.param .u64 .ptr .align 1 _Z3addiPfS__param_2
)
{
	.reg .pred 	%p<7>;
	.reg .b32 	%r<31>;
	.reg .b32 	%f<16>;
	.reg .b64 	%rd<18>;

	ld.param.u32 	%r12, [_Z3addiPfS__param_0];
	ld.param.u64 	%rd3, [_Z3addiPfS__param_1];
	ld.param.u64 	%rd4, [_Z3addiPfS__param_2];
	cvta.to.global.u64 	%rd1, %rd4;
	cvta.to.global.u64 	%rd2, %rd3;
	mov.u32 	%r13, %ctaid.x;
	mov.u32 	%r14, %ntid.x;
	mov.u32 	%r15, %tid.x;
	mad.lo.s32 	%r29, %r13, %r14, %r15;
	mov.u32 	%r16, %nctaid.x;
	mul.lo.s32 	%r2, %r14, %r16;
	setp.ge.s32 	%p1, %r29, %r12;
	@%p1 bra 	$L__BB0_7;
	add.s32 	%r17, %r29, %r2;
	max.s32 	%r18, %r12, %r17;
	setp.lt.s32 	%p2, %r17, %r12;
	selp.u32 	%r19, 1, 0, %p2;
	add.s32 	%r20, %r17, %r19;
	sub.s32 	%r21, %r18, %r20;
	div.u32 	%r22, %r21, %r2;
	add.s32 	%r3, %r22, %r19;
	and.b32  	%r23, %r3, 3;
	setp.eq.s32 	%p3, %r23, 3;
	@%p3 bra 	$L__BB0_4;
	add.s32 	%r24, %r3, 1;
	and.b32  	%r25, %r24, 3;
	neg.s32 	%r27, %r25;
$L__BB0_3:
	.pragma "nounroll";
	mul.wide.s32 	%rd5, %r29, 4;
	add.s64 	%rd6, %rd1, %rd5;
	add.s64 	%rd7, %rd2, %rd5;
	ld.global.f32 	%f1, [%rd7];
	ld.global.f32 	%f2, [%rd6];
	add.f32 	%f3, %f1, %f2;
	st.global.f32 	[%rd6], %f3;
	add.s32 	%r29, %r29, %r2;
	add.s32 	%r27, %r27, 1;
	setp.ne.s32 	%p4, %r27, 0;
	@%p4 bra 	$L__BB0_3;
$L__BB0_4:
	setp.lt.u32 	%p5, %r3, 3;
	@%p5 bra 	$L__BB0_7;
	mul.wide.s32 	%rd11, %r2, 4;
	shl.b32 	%r26, %r2, 2;
$L__BB0_6:
	mul.wide.s32 	%rd8, %r29, 4;
	add.s64 	%rd9, %rd2, %rd8;
	ld.global.f32 	%f4, [%rd9];
	add.s64 	%rd10, %rd1, %rd8;
	ld.global.f32 	%f5, [%rd10];
	add.f32 	%f6, %f4, %f5;
	st.global.f32 	[%rd10], %f6;
	add.s64 	%rd12, %rd9, %rd11;
	ld.global.f32 	%f7, [%rd12];
	add.s64 	%rd13, %rd10, %rd11;
	ld.global.f32 	%f8, [%rd13];
	add.f32 	%f9, %f7, %f8;
	st.global.f32 	[%rd13], %f9;
	add.s64 	%rd14, %rd12, %rd11;
	ld.global.f32 	%f10, [%rd14];
	add.s64 	%rd15, %rd13, %rd11;
	ld.global.f32 	%f11, [%rd15];
	add.f32 	%f12, %f10, %f11;
	st.global.f32 	[%rd15], %f12;
	add.s64 	%rd16, %rd14, %rd11;
	ld.global.f32 	%f13, [%rd16];
	add.s64 	%rd17, %rd15, %rd11;
	ld.global.f32 	%f14, [%rd17];
	add.f32 	%f15, %f13, %f14;
	st.global.f32 	[%rd17], %f15;
	add.s32 	%r29, %r26, %r29;
	setp.lt.s32 	%p6, %r29, %r12;
	@%p6 bra 	$L__BB0_6;
$L__BB0_7:
	ret;

}
	// .globl	_ZN3cub18CUB_300001_SM_10006detail11EmptyKernelIvEEvv
.visible .entry _ZN3cub18CUB_300001_SM_10006detail11EmptyKernelIvEEvv()
{


	ret;

}


// ===== COMPILED SASS (sm_100) =====

	.target	sm_100

	.elftype	@"ET_EXEC"


//--------------------- .note.nv.tkinfo           --------------------------
	.section	.note.nv.tkinfo,"",@"SHT_NOTE"
	.sectionflags	@"SHF_NOTE_NV_TKINFO"
	.tkinfo
        /*0018*/ 	.word	0x00000002
        /*0030*/ 	.string	""
        /*0030*/ 	.string	"ptxas"
        /*0030*/ 	.string	"Cuda compilation tools, release 13.0, V13.0.88"
        /*0030*/ 	.string	"Build cuda_13.0.r13.0/compiler.36424714_0"
        /*0030*/ 	.string	"-arch sm_100 -m 64 "



//--------------------- .note.nv.cuinfo           --------------------------
	.section	.note.nv.cuinfo,"",@"SHT_NOTE"
	.sectionflags	@"SHF_NOTE_NV_CUINFO"
        /*0018*/ 	.short	0x0002
        /*001a*/ 	.short	0x0064
        /*001c*/ 	.short	0x0082
	.zero		2


//--------------------- .nv.info                  --------------------------
	.section	.nv.info,"",@"SHT_CUDA_INFO"
	.align	4


	//----- nvinfo : EIATTR_REGCOUNT
	.align		4
        /*0000*/ 	.byte	0x04, 0x2f
        /*0002*/ 	.short	(.L_44 - .L_43)
	.align		4
.L_43:
        /*0004*/ 	.word	index@(_Z3addiPfS_)
        /*0008*/ 	.word	0x00000018


	//----- nvinfo : EIATTR_FRAME_SIZE
	.align		4
.L_44:
        /*000c*/ 	.byte	0x04, 0x11
        /*000e*/ 	.short	(.L_46 - .L_45)
	.align		4
.L_45:
        /*0010*/ 	.word	index@(_Z3addiPfS_)
        /*0014*/ 	.word	0x00000000


	//----- nvinfo : EIATTR_REGCOUNT
	.align		4
.L_46:
        /*0018*/ 	.byte	0x04, 0x2f
        /*001a*/ 	.short	(.L_48 - .L_47)
	.align		4
.L_47:
        /*001c*/ 	.word	index@(_ZN3cub18CUB_300001_SM_10006detail11EmptyKernelIvEEvv)
        /*0020*/ 	.word	0x00000004


	//----- nvinfo : EIATTR_FRAME_SIZE
	.align		4
.L_48:
        /*0024*/ 	.byte	0x04, 0x11
        /*0026*/ 	.short	(.L_50 - .L_49)
	.align		4
.L_49:
        /*0028*/ 	.word	index@(_ZN3cub18CUB_300001_SM_10006detail11EmptyKernelIvEEvv)
        /*002c*/ 	.word	0x00000000


	//----- nvinfo : EIATTR_MIN_STACK_SIZE
	.align		4
.L_50:
        /*0030*/ 	.byte	0x04, 0x12
        /*0032*/ 	.short	(.L_52 - .L_51)
	.align		4
.L_51:
        /*0034*/ 	.word	index@(_ZN3cub18CUB_300001_SM_10006detail11EmptyKernelIvEEvv)
        /*0038*/ 	.word	0x00000000


	//----- nvinfo : EIATTR_MIN_STACK_SIZE
	.align		4
.L_52:
        /*003c*/ 	.byte	0x04, 0x12
        /*003e*/ 	.short	(.L_54 - .L_53)
	.align		4
.L_53:
        /*0040*/ 	.word	index@(_Z3addiPfS_)
        /*0044*/ 	.word	0x00000000
.L_54:


//--------------------- .nv.compat                --------------------------
	.section	.nv.compat,"",@"SHT_CUDA_COMPAT_INFO"
	.align	4
        /*0000*/ 	.byte	0x02, 0x09, 0x00, 0x00, 0x02, 0x02, 0x01, 0x00, 0x02, 0x05, 0x05, 0x00, 0x03, 0x07, 0x01, 0x01
        /*0010*/ 	.byte	0x02, 0x03, 0x00, 0x00, 0x02, 0x06, 0x01, 0x00, 0x04, 0x0b, 0x08, 0x00, 0x09, 0x00, 0x00, 0x00
        /*0020*/ 	.byte	0x00, 0x00, 0x00, 0x00


//--------------------- .nv.info._ZN3cub18CUB_300001_SM_10006detail11EmptyKernelIvEEvv --------------------------
	.section	.nv.info._ZN3cub18CUB_300001_SM_10006detail11EmptyKernelIvEEvv,"",@"SHT_CUDA_INFO"
	.sectionflags	@""
	.align	4


	//----- nvinfo : EIATTR_CUDA_API_VERSION
	.align		4
        /*0000*/ 	.byte	0x04, 0x37
        /*0002*/ 	.short	(.L_56 - .L_55)
.L_55:
        /*0004*/ 	.word	0x00000082


	//----- nvinfo : EIATTR_SPARSE_MMA_MASK
	.align		4
.L_56:
        /*0008*/ 	.byte	0x03, 0x50
        /*000a*/ 	.short	0x0000


	//----- nvinfo : EIATTR_MAXREG_COUNT
	.align		4
        /*000c*/ 	.byte	0x03, 0x1b
        /*000e*/ 	.short	0x00ff


	//----- nvinfo : EIATTR_MERCURY_ISA_VERSION
	.align		4
        /*0010*/ 	.byte	0x03, 0x5f
        /*0012*/ 	.short	0x0101


	//----- nvinfo : EIATTR_VRC_CTA_INIT_COUNT
	.align		4
        /*0014*/ 	.byte	0x02, 0x4a
	.zero		1
	.zero		1


	//----- nvinfo : EIATTR_EXIT_INSTR_OFFSETS
	.align		4
        /*0018*/ 	.byte	0x04, 0x1c
        /*001a*/ 	.short	(.L_58 - .L_57)


	//   ....[0]....
.L_57:
        /*001c*/ 	.word	0x00000010


	//----- nvinfo : EIATTR_SW_WAR
	.align		4
.L_58:
        /*0020*/ 	.byte	0x04, 0x36
        /*0022*/ 	.short	(.L_60 - .L_59)
.L_59:
        /*0024*/ 	.word	0x00000008
.L_60:


//--------------------- .nv.info._Z3addiPfS_      --------------------------
	.section	.nv.info._Z3addiPfS_,"",@"SHT_CUDA_INFO"
	.sectionflags	@""
	.align	4


	//----- nvinfo : EIATTR_CUDA_API_VERSION
	.align		4
        /*0000*/ 	.byte	0x04, 0x37
        /*0002*/ 	.short	(.L_62 - .L_61)
.L_61:
        /*0004*/ 	.word	0x00000082


	//----- nvinfo : EIATTR_KPARAM_INFO
	.align		4
.L_62:
        /*0008*/ 	.byte	0x04, 0x17
        /*000a*/ 	.short	(.L_64 - .L_63)
.L_63:
        /*000c*/ 	.word	0x00000000
        /*0010*/ 	.short	0x0002
        /*0012*/ 	.short	0x0010
        /*0014*/ 	.byte	0x00, 0xf5, 0x21, 0x00


	//----- nvinfo : EIATTR_KPARAM_INFO
	.align		4
.L_64:
        /*0018*/ 	.byte	0x04, 0x17
        /*001a*/ 	.short	(.L_66 - .L_65)
.L_65:
        /*001c*/ 	.word	0x00000000
        /*0020*/ 	.short	0x0001
        /*0022*/ 	.short	0x0008
        /*0024*/ 	.byte	0x00, 0xf5, 0x21, 0x00


	//----- nvinfo : EIATTR_KPARAM_INFO
	.align		4
.L_66:
        /*0028*/ 	.byte	0x04, 0x17
        /*002a*/ 	.short	(.L_68 - .L_67)
.L_67:
        /*002c*/ 	.word	0x00000000
        /*0030*/ 	.short	0x0000
        /*0032*/ 	.short	0x0000
        /*0034*/ 	.byte	0x00, 0xf0, 0x11, 0x00


	//----- nvinfo : EIATTR_SPARSE_MMA_MASK
	.align		4
.L_68:
        /*0038*/ 	.byte	0x03, 0x50
        /*003a*/ 	.short	0x0000


	//----- nvinfo : EIATTR_MAXREG_COUNT
	.align		4
        /*003c*/ 	.byte	0x03, 0x1b
        /*003e*/ 	.short	0x00ff


	//----- nvinfo : EIATTR_MERCURY_ISA_VERSION
	.align		4
        /*0040*/ 	.byte	0x03, 0x5f
        /*0042*/ 	.short	0x0101


	//----- nvinfo : EIATTR_VRC_CTA_INIT_COUNT
	.align		4
        /*0044*/ 	.byte	0x02, 0x4a
	.zero		1
	.zero		1


	//----- nvinfo : EIATTR_EXIT_INSTR_OFFSETS
	.align		4
        /*0048*/ 	.byte	0x04, 0x1c
        /*004a*/ 	.short	(.L_70 - .L_69)


	//   ....[0]....
.L_69:
        /*004c*/ 	.word	0x00000090


	//   ....[1]....
        /*0050*/ 	.word	0x00000380


	//   ....[2]....
        /*0054*/ 	.word	0x00000560


	//----- nvinfo : EIATTR_CRS_STACK_SIZE
	.align		4
.L_70:
        /*0058*/ 	.byte	0x04, 0x1e
        /*005a*/ 	.short	(.L_72 - .L_71)
.L_71:
        /*005c*/ 	.word	0x00000000


	//----- nvinfo : EIATTR_CBANK_PARAM_SIZE
	.align		4
.L_72:
        /*0060*/ 	.byte	0x03, 0x19
        /*0062*/ 	.short	0x0018


	//----- nvinfo : EIATTR_PARAM_CBANK
	.align		4
        /*0064*/ 	.byte	0x04, 0x0a
        /*0066*/ 	.short	(.L_74 - .L_73)
	.align		4
.L_73:
        /*0068*/ 	.word	index@(.nv.constant0._Z3addiPfS_)
        /*006c*/ 	.short	0x0380
        /*006e*/ 	.short	0x0018


	//----- nvinfo : EIATTR_SW_WAR
	.align		4
.L_74:
        /*0070*/ 	.byte	0x04, 0x36
        /*0072*/ 	.short	(.L_76 - .L_75)
.L_75:
        /*0074*/ 	.word	0x00000008
.L_76:


//--------------------- .nv.callgraph             --------------------------
	.section	.nv.callgraph,"",@"SHT_CUDA_CALLGRAPH"
	.align	4
	.sectionentsize	8
	.align		4
        /*0000*/ 	.word	0x00000000
	.align		4
        /*0004*/ 	.word	0xffffffff
	.align		4
        /*0008*/ 	.word	0x00000000
	.align		4
        /*000c*/ 	.word	0xfffffffe
	.align		4
        /*0010*/ 	.word	0x00000000
	.align		4
        /*0014*/ 	.word	0xfffffffd
	.align		4
        /*0018*/ 	.word	0x00000000
	.align		4
        /*001c*/ 	.word	0xfffffffc


//--------------------- .nv.constant4             --------------------------
	.section	.nv.constant4,"a",@progbits
	.align	8
	.align		8
.nv.constant4:
        /*0000*/ 	.dword	_ZN34_INTERNAL_fba63751_4_k_cu_b0a118f94cuda3std3__45__cpo5beginE
	.align		8
        /*0008*/ 	.dword	_ZN34_INTERNAL_fba63751_4_k_cu_b0a118f94cuda3std3__45__cpo3endE
	.align		8
        /*0010*/ 	.dword	_ZN34_INTERNAL_fba63751_4_k_cu_b0a118f94cuda3std3__45__cpo6cbeginE
	.align		8
        /*0018*/ 	.dword	_ZN34_INTERNAL_fba63751_4_k_cu_b0a118f94cuda3std3__45__cpo4cendE
	.align		8
        /*0020*/ 	.dword	_ZN34_INTERNAL_fba63751_4_k_cu_b0a118f94cuda3std3__45__cpo6rbeginE
	.align		8
        /*0028*/ 	.dword	_ZN34_INTERNAL_fba63751_4_k_cu_b0a118f94cuda3std3__45__cpo4rendE
	.align		8
        /*0030*/ 	.dword	_ZN34_INTERNAL_fba63751_4_k_cu_b0a118f94cuda3std3__45__cpo7crbeginE
	.align		8
        /*0038*/ 	.dword	_ZN34_INTERNAL_fba63751_4_k_cu_b0a118f94cuda3std3__45__cpo5crendE
	.align		8
        /*0040*/ 	.dword	_ZN34_INTERNAL_fba63751_4_k_cu_b0a118f94cuda3std3__436_GLOBAL__N__fba63751_4_k_cu_b0a118f96ignoreE
	.align		8
        /*0048*/ 	.dword	_ZN34_INTERNAL_fba63751_4_k_cu_b0a118f94cuda3std3__419piecewise_constructE
	.align		8
        /*0050*/ 	.dword	_ZN34_INTERNAL_fba63751_4_k_cu_b0a118f94cuda3std3__48in_placeE
	.align		8
        /*0058*/ 	.dword	_ZN34_INTERNAL_fba63751_4_k_cu_b0a118f94cuda3std3__420unreachable_sentinelE
	.align		8
        /*0060*/ 	.dword	_ZN34_INTERNAL_fba63751_4_k_cu_b0a118f94cuda3std3__47nulloptE
	.align		8
        /*0068*/ 	.dword	_ZN34_INTERNAL_fba63751_4_k_cu_b0a118f94cuda3std3__48unexpectE
	.align		8
        /*0070*/ 	.dword	_ZN34_INTERNAL_fba63751_4_k_cu_b0a118f94cuda3std6ranges3__45__cpo4swapE
	.align		8
        /*0078*/ 	.dword	_ZN34_INTERNAL_fba63751_4_k_cu_b0a118f94cuda3std6ranges3__45__cpo9iter_moveE
	.align		8
        /*0080*/ 	.dword	_ZN34_INTERNAL_fba63751_4_k_cu_b0a118f94cuda3std6ranges3__45__cpo5beginE
	.align		8
        /*0088*/ 	.dword	_ZN34_INTERNAL_fba63751_4_k_cu_b0a118f94cuda3std6ranges3__45__cpo3endE
	.align		8
        /*0090*/ 	.dword	_ZN34_INTERNAL_fba63751_4_k_cu_b0a118f94cuda3std6ranges3__45__cpo6cbeginE
	.align		8
        /*0098*/ 	.dword	_ZN34_INTERNAL_fba63751_4_k_cu_b0a118f94cuda3std6ranges3__45__cpo4cendE
	.align		8
        /*00a0*/ 	.dword	_ZN34_INTERNAL_fba63751_4_k_cu_b0a118f94cuda3std6ranges3__45__cpo7advanceE
	.align		8
        /*00a8*/ 	.dword	_ZN34_INTERNAL_fba63751_4_k_cu_b0a118f94cuda3std6ranges3__45__cpo9iter_swapE
	.align		8
        /*00b0*/ 	.dword	_ZN34_INTERNAL_fba63751_4_k_cu_b0a118f94cuda3std6ranges3__45__cpo4nextE
	.align		8
        /*00b8*/ 	.dword	_ZN34_INTERNAL_fba63751_4_k_cu_b0a118f94cuda3std6ranges3__45__cpo4prevE
	.align		8
        /*00c0*/ 	.dword	_ZN34_INTERNAL_fba63751_4_k_cu_b0a118f94cuda3std6ranges3__45__cpo4dataE
	.align		8
        /*00c8*/ 	.dword	_ZN34_INTERNAL_fba63751_4_k_cu_b0a118f94cuda3std6ranges3__45__cpo5cdataE
	.align		8
        /*00d0*/ 	.dword	_ZN34_INTERNAL_fba63751_4_k_cu_b0a118f94cuda3std6ranges3__45__cpo4sizeE
	.align		8
        /*00d8*/ 	.dword	_ZN34_INTERNAL_fba63751_4_k_cu_b0a118f94cuda3std6ranges3__45__cpo5ssizeE
	.align		8
        /*00e0*/ 	.dword	_ZN34_INTERNAL_fba63751_4_k_cu_b0a118f94cuda3std6ranges3__45__cpo8distanceE
	.align		8
        /*00e8*/ 	.dword	_ZN34_INTERNAL_fba63751_4_k_cu_b0a118f96thrust24THRUST_300001_SM_1000_NS8cuda_cub3parE
	.align		8
        /*00f0*/ 	.dword	_ZN34_INTERNAL_fba63751_4_k_cu_b0a118f96thrust24THRUST_300001_SM_1000_NS8cuda_cub10par_nosyncE
	.align		8
        /*00f8*/ 	.dword	_ZN34_INTERNAL_fba63751_4_k_cu_b0a118f96thrust24THRUST_300001_SM_1000_NS6system6detail10sequential3seqE
	.align		8
        /*0100*/ 	.dword	_ZN34_INTERNAL_fba63751_4_k_cu_b0a118f96thrust24THRUST_300001_SM_1000_NS12placeholders2_1E
	.align		8
        /*0108*/ 	.dword	_ZN34_INTERNAL_fba63751_4_k_cu_b0a118f96thrust24THRUST_300001_SM_1000_NS12placeholders2_2E
	.align		8
        /*0110*/ 	.dword	_ZN34_INTERNAL_fba63751_4_k_cu_b0a118f96thrust24THRUST_300001_SM_1000_NS12placeholders2_3E
	.align		8
        /*0118*/ 	.dword	_ZN34_INTERNAL_fba63751_4_k_cu_b0a118f96thrust24THRUST_300001_SM_1000_NS12placeholders2_4E
	.align		8
        /*0120*/ 	.dword	_ZN34_INTERNAL_fba63751_4_k_cu_b0a118f96thrust24THRUST_300001_SM_1000_NS12placeholders2_5E
	.align		8
        /*0128*/ 	.dword	_ZN34_INTERNAL_fba63751_4_k_cu_b0a118f96thrust24THRUST_300001_SM_1000_NS12placeholders2_6E
	.align		8
        /*0130*/ 	.dword	_ZN34_INTERNAL_fba63751_4_k_cu_b0a118f96thrust24THRUST_300001_SM_1000_NS12placeholders2_7E
	.align		8
        /*0138*/ 	.dword	_ZN34_INTERNAL_fba63751_4_k_cu_b0a118f96thrust24THRUST_300001_SM_1000_NS12placeholders2_8E
	.align		8
        /*0140*/ 	.dword	_ZN34_INTERNAL_fba63751_4_k_cu_b0a118f96thrust24THRUST_300001_SM_1000_NS12placeholders2_9E
	.align		8
        /*0148*/ 	.dword	_ZN34_INTERNAL_fba63751_4_k_cu_b0a118f96thrust24THRUST_300001_SM_1000_NS12placeholders3_10E
	.align		8
        /*0150*/ 	.dword	_ZN34_INTERNAL_fba63751_4_k_cu_b0a118f96thrust24THRUST_300001_SM_1000_NS3seqE


//--------------------- .text._ZN3cub18CUB_300001_SM_10006detail11EmptyKernelIvEEvv --------------------------
	.section	.text._ZN3cub18CUB_300001_SM_10006detail11EmptyKernelIvEEvv,"ax",@progbits
	.align	128
        .global         _ZN3cub18CUB_300001_SM_10006detail11EmptyKernelIvEEvv
        .type           _ZN3cub18CUB_300001_SM_10006detail11EmptyKernelIvEEvv,@function
        .size           _ZN3cub18CUB_300001_SM_10006detail11EmptyKernelIvEEvv,(.L_x_6 - _ZN3cub18CUB_300001_SM_10006detail11EmptyKernelIvEEvv)
        .other          _ZN3cub18CUB_300001_SM_10006detail11EmptyKernelIvEEvv,@"STO_CUDA_ENTRY STV_DEFAULT"
_ZN3cub18CUB_300001_SM_10006detail11EmptyKernelIvEEvv:
.text._ZN3cub18CUB_300001_SM_10006detail11EmptyKernelIvEEvv:
[----:B------:R-:W-:Y:S01]  /*0000*/  LDC R1, c[0x0][0x37c] ;  /* 0x0000df00ff017b82 */ /* 0x000fe20000000800 */
[----:B------:R-:W-:Y:S05]  /*0010*/  EXIT ;  /* 0x000000000000794d */ /* 0x000fea0003800000 */
.L_x_0:
[----:B------:R-:W-:-:S00]  /*0020*/  BRA `(.L_x_0) ;  /* 0xfffffffc00fc7947 */ /* 0x000fc0000383ffff */
[----:B------:R-:W-:-:S00]  /*0030*/  NOP ;  /* 0x0000000000007918 */ /* 0x000fc00000000000 */
        /* <DEDUP_REMOVED lines=12> */
.L_x_6:


//--------------------- .text._Z3addiPfS_         --------------------------
	.section	.text._Z3addiPfS_,"ax",@progbits
	.align	128
        .global         _Z3addiPfS_
        .type           _Z3addiPfS_,@function
        .size           _Z3addiPfS_,(.L_x_7 - _Z3addiPfS_)
        .other          _Z3addiPfS_,@"STO_CUDA_ENTRY STV_DEFAULT"
_Z3addiPfS_:
.text._Z3addiPfS_:
[----:B------:R-:W-:Y:S01]  /*0000*/  LDC R1, c[0x0][0x37c] ;  /* 0x0000df00ff017b82 */ /* 0x000fe20000000800 */
[----:B------:R-:W0:Y:S07]  /*0010*/  S2R R3, SR_TID.X ;  /* 0x0000000000037919 */ /* 0x000e2e0000002100 */
[----:B------:R-:W0:Y:S01]  /*0020*/  S2UR UR4, SR_CTAID.X ;  /* 0x00000000000479c3 */ /* 0x000e220000002500 */
[----:B------:R-:W1:Y:S07]  /*0030*/  LDCU UR6, c[0x0][0x380] ;  /* 0x00007000ff0677ac */ /* 0x000e6e0008000800 */
[----:B------:R-:W0:Y:S01]  /*0040*/  LDC R0, c[0x0][0x360] ;  /* 0x0000d800ff007b82 */ /* 0x000e220000000800 */
[----:B------:R-:W2:Y:S01]  /*0050*/  LDCU UR5, c[0x0][0x370] ;  /* 0x00006e00ff0577ac */ /* 0x000ea20008000800 */
[----:B0-----:R-:W-:-:S02]  /*0060*/  IMAD R3, R0, UR4, R3 ;  /* 0x0000000400037c24 */ /* 0x001fc4000f8e0203 */
[----:B--2---:R-:W-:-:S03]  /*0070*/  IMAD R0, R0, UR5, RZ ;  /* 0x0000000500007c24 */ /* 0x004fc6000f8e02ff */
[----:B-1----:R-:W-:-:S13]  /*0080*/  ISETP.GE.AND P0, PT, R3, UR6, PT ;  /* 0x0000000603007c0c */ /* 0x002fda000bf06270 */
[----:B------:R-:W-:Y:S05]  /*0090*/  @P0 EXIT ;  /* 0x000000000000094d */ /* 0x000fea0003800000 */
[----:B------:R-:W0:Y:S01]  /*00a0*/  I2F.U32.RP R8, R0 ;  /* 0x0000000000087306 */ /* 0x000e220000209000 */
[C---:B------:R-:W-:Y:S01]  /*00b0*/  IMAD.IADD R2, R0.reuse, 0x1, R3 ;  /* 0x0000000100027824 */ /* 0x040fe200078e0203 */
[----:B------:R-:W-:Y:S01]  /*00c0*/  IADD3 R9, PT, PT, RZ, -R0, RZ ;  /* 0x80000000ff097210 */ /* 0x000fe20007ffe0ff */
[----:B------:R-:W1:Y:S01]  /*00d0*/  LDCU.64 UR4, c[0x0][0x358] ;  /* 0x00006b00ff0477ac */ /* 0x000e620008000a00 */
[----:B------:R-:W-:Y:S01]  /*00e0*/  ISETP.NE.U32.AND P2, PT, R0, RZ, PT ;  /* 0x000000ff0000720c */ /* 0x000fe20003f45070 */
[----:B------:R-:W-:Y:S01]  /*00f0*/  BSSY.RECONVERGENT B0, `(.L_x_1) ;  /* 0x0000028000007945 */ /* 0x000fe20003800200 */
[C---:B------:R-:W-:Y:S02]  /*0100*/  ISETP.GE.AND P0, PT, R2.reuse, UR6, PT ;  /* 0x0000000602007c0c */ /* 0x040fe4000bf06270 */
[----:B------:R-:W-:Y:S02]  /*0110*/  VIMNMX R7, PT, PT, R2, UR6, !PT ;  /* 0x0000000602077c48 */ /* 0x000fe4000ffe0100 */
[----:B------:R-:W-:-:S04]  /*0120*/  SEL R6, RZ, 0x1, P0 ;  /* 0x00000001ff067807 */ /* 0x000fc80000000000 */
[----:B------:R-:W-:Y:S01]  /*0130*/  IADD3 R7, PT, PT, R7, -R2, -R6 ;  /* 0x8000000207077210 */ /* 0x000fe20007ffe806 */
[----:B0-----:R-:W0:Y:S02]  /*0140*/  MUFU.RCP R8, R8 ;  /* 0x0000000800087308 */ /* 0x001e240000001000 */
[----:B0-----:R-:W-:-:S06]  /*0150*/  IADD3 R4, PT, PT, R8, 0xffffffe, RZ ;  /* 0x0ffffffe08047810 */ /* 0x001fcc0007ffe0ff */
[----:B------:R0:W2:Y:S02]  /*0160*/  F2I.FTZ.U32.TRUNC.NTZ R5, R4 ;  /* 0x0000000400057305 */ /* 0x0000a4000021f000 */
[----:B0-----:R-:W-:Y:S02]  /*0170*/  HFMA2 R4, -RZ, RZ, 0, 0 ;  /* 0x00000000ff047431 */ /* 0x001fe400000001ff */
[----:B--2---:R-:W-:-:S04]  /*0180*/  IMAD R9, R9, R5, RZ ;  /* 0x0000000509097224 */ /* 0x004fc800078e02ff */
[----:B------:R-:W-:-:S06]  /*0190*/  IMAD.HI.U32 R8, R5, R9, R4 ;  /* 0x0000000905087227 */ /* 0x000fcc00078e0004 */
[----:B------:R-:W-:-:S05]  /*01a0*/  IMAD.HI.U32 R5, R8, R7, RZ ;  /* 0x0000000708057227 */ /* 0x000fca00078e00ff */
[----:B------:R-:W-:-:S05]  /*01b0*/  IADD3 R2, PT, PT, -R5, RZ, RZ ;  /* 0x000000ff05027210 */ /* 0x000fca0007ffe1ff */
[----:B------:R-:W-:-:S05]  /*01c0*/  IMAD R7, R0, R2, R7 ;  /* 0x0000000200077224 */ /* 0x000fca00078e0207 */
[----:B------:R-:W-:-:S13]  /*01d0*/  ISETP.GE.U32.AND P0, PT, R7, R0, PT ;  /* 0x000000000700720c */ /* 0x000fda0003f06070 */
[----:B------:R-:W-:Y:S01]  /*01e0*/  @P0 IMAD.IADD R7, R7, 0x1, -R0 ;  /* 0x0000000107070824 */ /* 0x000fe200078e0a00 */
[----:B------:R-:W-:-:S04]  /*01f0*/  @P0 IADD3 R5, PT, PT, R5, 0x1, RZ ;  /* 0x0000000105050810 */ /* 0x000fc80007ffe0ff */
[----:B------:R-:W-:-:S13]  /*0200*/  ISETP.GE.U32.AND P1, PT, R7, R0, PT ;  /* 0x000000000700720c */ /* 0x000fda0003f26070 */
[----:B------:R-:W-:Y:S02]  /*0210*/  @P1 IADD3 R5, PT, PT, R5, 0x1, RZ ;  /* 0x0000000105051810 */ /* 0x000fe40007ffe0ff */
[----:B------:R-:W-:-:S05]  /*0220*/  @!P2 LOP3.LUT R5, RZ, R0, RZ, 0x33, !PT ;  /* 0x00000000ff05a212 */ /* 0x000fca00078e33ff */
[----:B------:R-:W-:-:S05]  /*0230*/  IMAD.IADD R2, R6, 0x1, R5 ;  /* 0x0000000106027824 */ /* 0x000fca00078e0205 */
[C---:B------:R-:W-:Y:S02]  /*0240*/  LOP3.LUT R4, R2.reuse, 0x3, RZ, 0xc0, !PT ;  /* 0x0000000302047812 */ /* 0x040fe400078ec0ff */
[----:B------:R-:W-:Y:S02]  /*0250*/  ISETP.GE.U32.AND P1, PT, R2, 0x3, PT ;  /* 0x000000030200780c */ /* 0x000fe40003f26070 */
[----:B------:R-:W-:-:S13]  /*0260*/  ISETP.NE.AND P0, PT, R4, 0x3, PT ;  /* 0x000000030400780c */ /* 0x000fda0003f05270 */
[----:B-1----:R-:W-:Y:S05]  /*0270*/  @!P0 BRA `(.L_x_2) ;  /* 0x00000000003c8947 */ /* 0x002fea0003800000 */
[----:B------:R-:W0:Y:S01]  /*0280*/  LDC.64 R8, c[0x0][0x390] ;  /* 0x0000e400ff087b82 */ /* 0x000e220000000a00 */
[----:B------:R-:W-:-:S04]  /*0290*/  IADD3 R2, PT, PT, R2, 0x1, RZ ;  /* 0x0000000102027810 */ /* 0x000fc80007ffe0ff */
[----:B------:R-:W-:-:S03]  /*02a0*/  LOP3.LUT R2, R2, 0x3, RZ, 0xc0, !PT ;  /* 0x0000000302027812 */ /* 0x000fc600078ec0ff */
[----:B------:R-:W1:Y:S01]  /*02b0*/  LDC.64 R10, c[0x0][0x388] ;  /* 0x0000e200ff0a7b82 */ /* 0x000e620000000a00 */
[----:B------:R-:W-:-:S07]  /*02c0*/  IADD3 R2, PT, PT, -R2, RZ, RZ ;  /* 0x000000ff02027210 */ /* 0x000fce0007ffe1ff */
.L_x_3:
[----:B-1----:R-:W-:-:S04]  /*02d0*/  IMAD.WIDE R6, R3, 0x4, R10 ;  /* 0x0000000403067825 */ /* 0x002fc800078e020a */
[----:B0-2---:R-:W-:Y:S02]  /*02e0*/  IMAD.WIDE R4, R3, 0x4, R8 ;  /* 0x0000000403047825 */ /* 0x005fe400078e0208 */
[----:B------:R-:W2:Y:S04]  /*02f0*/  LDG.E R6, desc[UR4][R6.64] ;  /* 0x0000000406067981 */ /* 0x000ea8000c1e1900 */
[----:B------:R-:W2:Y:S01]  /*0300*/  LDG.E R13, desc[UR4][R4.64] ;  /* 0x00000004040d7981 */ /* 0x000ea2000c1e1900 */
[----:B------:R-:W-:Y:S01]  /*0310*/  VIADD R2, R2, 0x1 ;  /* 0x0000000102027836 */ /* 0x000fe20000000000 */
[----:B------:R-:W-:-:S04]  /*0320*/  IADD3 R3, PT, PT, R0, R3, RZ ;  /* 0x0000000300037210 */ /* 0x000fc80007ffe0ff */
[----:B------:R-:W-:Y:S01]  /*0330*/  ISETP.NE.AND P0, PT, R2, RZ, PT ;  /* 0x000000ff0200720c */ /* 0x000fe20003f05270 */
[----:B--2---:R-:W-:-:S05]  /*0340*/  FADD R13, R6, R13 ;  /* 0x0000000d060d7221 */ /* 0x004fca0000000000 */
[----:B------:R2:W-:Y:S07]  /*0350*/  STG.E desc[UR4][R4.64], R13 ;  /* 0x0000000d04007986 */ /* 0x0005ee000c101904 */
[----:B------:R-:W-:Y:S05]  /*0360*/  @P0 BRA `(.L_x_3) ;  /* 0xfffffffc00d80947 */ /* 0x000fea000383ffff */
.L_x_2:
[----:B------:R-:W-:Y:S05]  /*0370*/  BSYNC.RECONVERGENT B0 ;  /* 0x0000000000007941 */ /* 0x000fea0003800200 */
.L_x_1:
[----:B------:R-:W-:Y:S05]  /*0380*/  @!P1 EXIT ;  /* 0x000000000000994d */ /* 0x000fea0003800000 */
.L_x_4:
[----:B-12---:R-:W0:Y:S08]  /*0390*/  LDC.64 R4, c[0x0][0x388] ;  /* 0x0000e200ff047b82 */ /* 0x006e300000000a00 */
[----:B------:R-:W1:Y:S01]  /*03a0*/  LDC.64 R6, c[0x0][0x390] ;  /* 0x0000e400ff067b82 */ /* 0x000e620000000a00 */
[----:B0-----:R-:W-:-:S05]  /*03b0*/  IMAD.WIDE R12, R3, 0x4, R4 ;  /* 0x00000004030c7825 */ /* 0x001fca00078e0204 */
[----:B------:R-:W2:Y:S01]  /*03c0*/  LDG.E R2, desc[UR4][R12.64] ;  /* 0x000000040c027981 */ /* 0x000ea2000c1e1900 */
[----:B-1----:R-:W-:-:S05]  /*03d0*/  IMAD.WIDE R14, R3, 0x4, R6 ;  /* 0x00000004030e7825 */ /* 0x002fca00078e0206 */
[----:B------:R-:W2:Y:S01]  /*03e0*/  LDG.E R5, desc[UR4][R14.64] ;  /* 0x000000040e057981 */ /* 0x000ea2000c1e1900 */
[----:B------:R-:W-:-:S04]  /*03f0*/  IMAD.WIDE R6, R0, 0x4, R14 ;  /* 0x0000000400067825 */ /* 0x000fc800078e020e */
[----:B--2---:R-:W-:Y:S01]  /*0400*/  FADD R17, R2, R5 ;  /* 0x0000000502117221 */ /* 0x004fe20000000000 */
[----:B------:R-:W-:-:S04]  /*0410*/  IMAD.WIDE R4, R0, 0x4, R12 ;  /* 0x0000000400047825 */ /* 0x000fc800078e020c */
[----:B------:R0:W-:Y:S04]  /*0420*/  STG.E desc[UR4][R14.64], R17 ;  /* 0x000000110e007986 */ /* 0x0001e8000c101904 */
[----:B------:R-:W2:Y:S04]  /*0430*/  LDG.E R2, desc[UR4][R4.64] ;  /* 0x0000000404027981 */ /* 0x000ea8000c1e1900 */
[----:B------:R-:W2:Y:S01]  /*0440*/  LDG.E R9, desc[UR4][R6.64] ;  /* 0x0000000406097981 */ /* 0x000ea2000c1e1900 */
[----:B------:R-:W-:-:S04]  /*0450*/  IMAD.WIDE R10, R0, 0x4, R6 ;  /* 0x00000004000a7825 */ /* 0x000fc800078e0206 */
[----:B--2---:R-:W-:Y:S01]  /*0460*/  FADD R19, R2, R9 ;  /* 0x0000000902137221 */ /* 0x004fe20000000000 */
[----:B------:R-:W-:-:S04]  /*0470*/  IMAD.WIDE R8, R0, 0x4, R4 ;  /* 0x0000000400087825 */ /* 0x000fc800078e0204 */
[----:B------:R1:W-:Y:S04]  /*0480*/  STG.E desc[UR4][R6.64], R19 ;  /* 0x0000001306007986 */ /* 0x0003e8000c101904 */
[----:B------:R-:W2:Y:S04]  /*0490*/  LDG.E R2, desc[UR4][R8.64] ;  /* 0x0000000408027981 */ /* 0x000ea8000c1e1900 */
[----:B------:R-:W2:Y:S01]  /*04a0*/  LDG.E R13, desc[UR4][R10.64] ;  /* 0x000000040a0d7981 */ /* 0x000ea2000c1e1900 */
[----:B0-----:R-:W-:-:S04]  /*04b0*/  IMAD.WIDE R14, R0, 0x4, R10 ;  /* 0x00000004000e7825 */ /* 0x001fc800078e020a */
[----:B--2---:R-:W-:Y:S01]  /*04c0*/  FADD R21, R2, R13 ;  /* 0x0000000d02157221 */ /* 0x004fe20000000000 */
[----:B------:R-:W-:-:S04]  /*04d0*/  IMAD.WIDE R12, R0, 0x4, R8 ;  /* 0x00000004000c7825 */ /* 0x000fc800078e0208 */
[----:B------:R1:W-:Y:S04]  /*04e0*/  STG.E desc[UR4][R10.64], R21 ;  /* 0x000000150a007986 */ /* 0x0003e8000c101904 */
[----:B------:R-:W2:Y:S04]  /*04f0*/  LDG.E R12, desc[UR4][R12.64] ;  /* 0x000000040c0c7981 */ /* 0x000ea8000c1e1900 */
[----:B------:R-:W2:Y:S01]  /*0500*/  LDG.E R5, desc[UR4][R14.64] ;  /* 0x000000040e057981 */ /* 0x000ea2000c1e1900 */
[----:B------:R-:W-:-:S04]  /*0510*/  LEA R3, R0, R3, 0x2 ;  /* 0x0000000300037211 */ /* 0x000fc800078e10ff */
[----:B------:R-:W-:Y:S01]  /*0520*/  ISETP.GE.AND P0, PT, R3, UR6, PT ;  /* 0x0000000603007c0c */ /* 0x000fe2000bf06270 */
[----:B--2---:R-:W-:-:S05]  /*0530*/  FADD R5, R12, R5 ;  /* 0x000000050c057221 */ /* 0x004fca0000000000 */
[----:B------:R1:W-:Y:S07]  /*0540*/  STG.E desc[UR4][R14.64], R5 ;  /* 0x000000050e007986 */ /* 0x0003ee000c101904 */
[----:B------:R-:W-:Y:S05]  /*0550*/  @!P0 BRA `(.L_x_4) ;  /* 0xfffffffc008c8947 */ /* 0x000fea000383ffff */
[----:B------:R-:W-:Y:S05]  /*0560*/  EXIT ;  /* 0x000000000000794d */ /* 0x000fea0003800000 */
.L_x_5:
        /* <DEDUP_REMOVED lines=9> */
.L_x_7:


//--------------------- .nv.shared.reserved.0     --------------------------
	.section	.nv.shared.reserved.0,"aw",@nobits
	.weak		__nv_reservedSMEM_offset_0_alias
	.size		__nv_reservedSMEM_offset_0_alias, 0, 64
	.other		__nv_reservedSMEM_offset_0_alias,@"STO_CUDA_RESERVED_SHARED STV_DEFAULT"
__nv_reservedSMEM_offset_0_alias:
	.zero		0
	.zero		64


//--------------------- .nv.global                --------------------------
	.section	.nv.global,"aw",@nobits
.nv.global:
	.type		_ZN34_INTERNAL_fba63751_4_k_cu_b0a118f96thrust24THRUST_300001_SM_1000_NS3seqE,@object
	.size		_ZN34_INTERNAL_fba63751_4_k_cu_b0a118f96thrust24THRUST_300001_SM_1000_NS3seqE,(_ZN34_INTERNAL_fba63751_4_k_cu_b0a118f94cuda3std3__48in_placeE - _ZN34_INTERNAL_fba63751_4_k_cu_b0a118f96thrust24THRUST_300001_SM_1000_NS3seqE)
_ZN34_INTERNAL_fba63751_4_k_cu_b0a118f96thrust24THRUST_300001_SM_1000_NS3seqE:
	.zero		1
	.type		_ZN34_INTERNAL_fba63751_4_k_cu_b0a118f94cuda3std3__48in_placeE,@object
	.size		_ZN34_INTERNAL_fba63751_4_k_cu_b0a118f94cuda3std3__48in_placeE,(_ZN34_INTERNAL_fba63751_4_k_cu_b0a118f94cuda3std6ranges3__45__cpo4sizeE - _ZN34_INTERNAL_fba63751_4_k_cu_b0a118f94cuda3std3__48in_placeE)
_ZN34_INTERNAL_fba63751_4_k_cu_b0a118f94cuda3std3__48in_placeE:
	.zero		1
	.type		_ZN34_INTERNAL_fba63751_4_k_cu_b0a118f94cuda3std6ranges3__45__cpo4sizeE,@object
	.size		_ZN34_INTERNAL_fba63751_4_k_cu_b0a118f94cuda3std6ranges3__45__cpo4sizeE,(_ZN34_INTERNAL_fba63751_4_k_cu_b0a118f96thrust24THRUST_300001_SM_1000_NS12placeholders2_3E - _ZN34_INTERNAL_fba63751_4_k_cu_b0a118f94cuda3std6ranges3__45__cpo4sizeE)
_ZN34_INTERNAL_fba63751_4_k_cu_b0a118f94cuda3std6ranges3__45__cpo4sizeE:
	.zero		1
	.type		_ZN34_INTERNAL_fba63751_4_k_cu_b0a118f96thrust24THRUST_300001_SM_1000_NS12placeholders2_3E,@object
	.size		_ZN34_INTERNAL_fba63751_4_k_cu_b0a118f96thrust24THRUST_300001_SM_1000_NS12placeholders2_3E,(_ZN34_INTERNAL_fba63751_4_k_cu_b0a118f94cuda3std3__45__cpo6cbeginE - _ZN34_INTERNAL_fba63751_4_k_cu_b0a118f96thrust24THRUST_300001_SM_1000_NS12placeholders2_3E)
_ZN34_INTERNAL_fba63751_4_k_cu_b0a118f96thrust24THRUST_300001_SM_1000_NS12placeholders2_3E:
	.zero		1
	.type		_ZN34_INTERNAL_fba63751_4_k_cu_b0a118f94cuda3std3__45__cpo6cbeginE,@object
	.size		_ZN34_INTERNAL_fba63751_4_k_cu_b0a118f94cuda3std3__45__cpo6cbeginE,(_ZN34_INTERNAL_fba63751_4_k_cu_b0a118f94cuda3std6ranges3__45__cpo6cbeginE - _ZN34_INTERNAL_fba63751_4_k_cu_b0a118f94cuda3std3__45__cpo6cbeginE)
_ZN34_INTERNAL_fba63751_4_k_cu_b0a118f94cuda3std3__45__cpo6cbeginE:
	.zero		1
	.type		_ZN34_INTERNAL_fba63751_4_k_cu_b0a118f94cuda3std6ranges3__45__cpo6cbeginE,@object
	.size		_ZN34_INTERNAL_fba63751_4_k_cu_b0a118f94cuda3std6ranges3__45__cpo6cbeginE,(_ZN34_INTERNAL_fba63751_4_k_cu_b0a118f96thrust24THRUST_300001_SM_1000_NS12placeholders2_7E - _ZN34_INTERNAL_fba63751_4_k_cu_b0a118f94cuda3std6ranges3__45__cpo6cbeginE)
_ZN34_INTERNAL_fba63751_4_k_cu_b0a118f94cuda3std6ranges3__45__cpo6cbeginE:
	.zero		1
	.type		_ZN34_INTERNAL_fba63751_4_k_cu_b0a118f96thrust24THRUST_300001_SM_1000_NS12placeholders2_7E,@object
	.size		_ZN34_INTERNAL_fba63751_4_k_cu_b0a118f96thrust24THRUST_300001_SM_1000_NS12placeholders2_7E,(_ZN34_INTERNAL_fba63751_4_k_cu_b0a118f94cuda3std3__45__cpo7crbeginE - _ZN34_INTERNAL_fba63751_4_k_cu_b0a118f96thrust24THRUST_300001_SM_1000_NS12placeholders2_7E)
_ZN34_INTERNAL_fba63751_4_k_cu_b0a118f96thrust24THRUST_300001_SM_1000_NS12placeholders2_7E:
	.zero		1
	.type		_ZN34_INTERNAL_fba63751_4_k_cu_b0a118f94cuda3std3__45__cpo7crbeginE,@object
	.size		_ZN34_INTERNAL_fba63751_4_k_cu_b0a118f94cuda3std3__45__cpo7crbeginE,(_ZN34_INTERNAL_fba63751_4_k_cu_b0a118f94cuda3std6ranges3__45__cpo4nextE - _ZN34_INTERNAL_fba63751_4_k_cu_b0a118f94cuda3std3__45__cpo7crbeginE)
_ZN34_INTERNAL_fba63751_4_k_cu_b0a118f94cuda3std3__45__cpo7crbeginE:
	.zero		1
	.type		_ZN34_INTERNAL_fba63751_4_k_cu_b0a118f94cuda3std6ranges3__45__cpo4nextE,@object
	.size		_ZN34_INTERNAL_fba63751_4_k_cu_b0a118f94cuda3std6ranges3__45__cpo4nextE,(_ZN34_INTERNAL_fba63751_4_k_cu_b0a118f94cuda3std6ranges3__45__cpo4swapE - _ZN34_INTERNAL_fba63751_4_k_cu_b0a118f94cuda3std6ranges3__45__cpo4nextE)
_ZN34_INTERNAL_fba63751_4_k_cu_b0a118f94cuda3std6ranges3__45__cpo4nextE:
	.zero		1
	.type		_ZN34_INTERNAL_fba63751_4_k_cu_b0a118f94cuda3std6ranges3__45__cpo4swapE,@object
	.size		_ZN34_INTERNAL_fba63751_4_k_cu_b0a118f94cuda3std6ranges3__45__cpo4swapE,(_ZN34_INTERNAL_fba63751_4_k_cu_b0a118f96thrust24THRUST_300001_SM_1000_NS8cuda_cub10par_nosyncE - _ZN34_INTERNAL_fba63751_4_k_cu_b0a118f94cuda3std6ranges3__45__cpo4swapE)
_ZN34_INTERNAL_fba63751_4_k_cu_b0a118f94cuda3std6ranges3__45__cpo4swapE:
	.zero		1
	.type		_ZN34_INTERNAL_fba63751_4_k_cu_b0a118f96thrust24THRUST_300001_SM_1000_NS8cuda_cub10par_nosyncE,@object
	.size		_ZN34_INTERNAL_fba63751_4_k_cu_b0a118f96thrust24THRUST_300001_SM_1000_NS8cuda_cub10par_nosyncE,(_ZN34_INTERNAL_fba63751_4_k_cu_b0a118f96thrust24THRUST_300001_SM_1000_NS12placeholders2_9E - _ZN34_INTERNAL_fba63751_4_k_cu_b0a118f96thrust24THRUST_300001_SM_1000_NS8cuda_cub10par_nosyncE)
_ZN34_INTERNAL_fba63751_4_k_cu_b0a118f96thrust24THRUST_300001_SM_1000_NS8cuda_cub10par_nosyncE:
	.zero		1
	.type		_ZN34_INTERNAL_fba63751_4_k_cu_b0a118f96thrust24THRUST_300001_SM_1000_NS12placeholders2_9E,@object
	.size		_ZN34_INTERNAL_fba63751_4_k_cu_b0a118f96thrust24THRUST_300001_SM_1000_NS12placeholders2_9E,(_ZN34_INTERNAL_fba63751_4_k_cu_b0a118f94cuda3std3__436_GLOBAL__N__fba63751_4_k_cu_b0a118f96ignoreE - _ZN34_INTERNAL_fba63751_4_k_cu_b0a118f96thrust24THRUST_300001_SM_1000_NS12placeholders2_9E)
_ZN34_INTERNAL_fba63751_4_k_cu_b0a118f96thrust24THRUST_300001_SM_1000_NS12placeholders2_9E:
	.zero		1
	.type		_ZN34_INTERNAL_fba63751_4_k_cu_b0a118f94cuda3std3__436_GLOBAL__N__fba63751_4_k_cu_b0a118f96ignoreE,@object
	.size		_ZN34_INTERNAL_fba63751_4_k_cu_b0a118f94cuda3std3__436_GLOBAL__N__fba63751_4_k_cu_b0a118f96ignoreE,(_ZN34_INTERNAL_fba63751_4_k_cu_b0a118f94cuda3std6ranges3__45__cpo4dataE - _ZN34_INTERNAL_fba63751_4_k_cu_b0a118f94cuda3std3__436_GLOBAL__N__fba63751_4_k_cu_b0a118f96ignoreE)
_ZN34_INTERNAL_fba63751_4_k_cu_b0a118f94cuda3std3__436_GLOBAL__N__fba63751_4_k_cu_b0a118f96ignoreE:
	.zero		1
	.type		_ZN34_INTERNAL_fba63751_4_k_cu_b0a118f94cuda3std6ranges3__45__cpo4dataE,@object
	.size		_ZN34_INTERNAL_fba63751_4_k_cu_b0a118f94cuda3std6ranges3__45__cpo4dataE,(_ZN34_INTERNAL_fba63751_4_k_cu_b0a118f96thrust24THRUST_300001_SM_1000_NS12placeholders2_1E - _ZN34_INTERNAL_fba63751_4_k_cu_b0a118f94cuda3std6ranges3__45__cpo4dataE)
_ZN34_INTERNAL_fba63751_4_k_cu_b0a118f94cuda3std6ranges3__45__cpo4dataE:
	.zero		1
	.type		_ZN34_INTERNAL_fba63751_4_k_cu_b0a118f96thrust24THRUST_300001_SM_1000_NS12placeholders2_1E,@object
	.size		_ZN34_INTERNAL_fba63751_4_k_cu_b0a118f96thrust24THRUST_300001_SM_1000_NS12placeholders2_1E,(_ZN34_INTERNAL_fba63751_4_k_cu_b0a118f94cuda3std3__45__cpo5beginE - _ZN34_INTERNAL_fba63751_4_k_cu_b0a118f96thrust24THRUST_300001_SM_1000_NS12placeholders2_1E)
_ZN34_INTERNAL_fba63751_4_k_cu_b0a118f96thrust24THRUST_300001_SM_1000_NS12placeholders2_1E:
	.zero		1
	.type		_ZN34_INTERNAL_fba63751_4_k_cu_b0a118f94cuda3std3__45__cpo5beginE,@object
	.size		_ZN34_INTERNAL_fba63751_4_k_cu_b0a118f94cuda3std3__45__cpo5beginE,(_ZN34_INTERNAL_fba63751_4_k_cu_b0a118f94cuda3std6ranges3__45__cpo5beginE - _ZN34_INTERNAL_fba63751_4_k_cu_b0a118f94cuda3std3__45__cpo5beginE)
_ZN34_INTERNAL_fba63751_4_k_cu_b0a118f94cuda3std3__45__cpo5beginE:
	.zero		1
	.type		_ZN34_INTERNAL_fba63751_4_k_cu_b0a118f94cuda3std6ranges3__45__cpo5beginE,@object
	.size		_ZN34_INTERNAL_fba63751_4_k_cu_b0a118f94cuda3std6ranges3__45__cpo5beginE,(_ZN34_INTERNAL_fba63751_4_k_cu_b0a118f96thrust24THRUST_300001_SM_1000_NS12placeholders2_5E - _ZN34_INTERNAL_fba63751_4_k_cu_b0a118f94cuda3std6ranges3__45__cpo5beginE)
_ZN34_INTERNAL_fba63751_4_k_cu_b0a118f94cuda3std6ranges3__45__cpo5beginE:
	.zero		1
	.type		_ZN34_INTERNAL_fba63751_4_k_cu_b0a118f96thrust24THRUST_300001_SM_1000_NS12placeholders2_5E,@object
	.size		_ZN34_INTERNAL_fba63751_4_k_cu_b0a118f96thrust24THRUST_300001_SM_1000_NS12placeholders2_5E,(_ZN34_INTERNAL_fba63751_4_k_cu_b0a118f94cuda3std3__45__cpo6rbeginE - _ZN34_INTERNAL_fba63751_4_k_cu_b0a118f96thrust24THRUST_300001_SM_1000_NS12placeholders2_5E)
_ZN34_INTERNAL_fba63751_4_k_cu_b0a118f96thrust24THRUST_300001_SM_1000_NS12placeholders2_5E:
	.zero		1
	.type		_ZN34_INTERNAL_fba63751_4_k_cu_b0a118f94cuda3std3__45__cpo6rbeginE,@object
	.size		_ZN34_INTERNAL_fba63751_4_k_cu_b0a118f94cuda3std3__45__cpo6rbeginE,(_ZN34_INTERNAL_fba63751_4_k_cu_b0a118f94cuda3std6ranges3__45__cpo7advanceE - _ZN34_INTERNAL_fba63751_4_k_cu_b0a118f94cuda3std3__45__cpo6rbeginE)
_ZN34_INTERNAL_fba63751_4_k_cu_b0a118f94cuda3std3__45__cpo6rbeginE:
	.zero		1
	.type		_ZN34_INTERNAL_fba63751_4_k_cu_b0a118f94cuda3std6ranges3__45__cpo7advanceE,@object
	.size		_ZN34_INTERNAL_fba63751_4_k_cu_b0a118f94cuda3std6ranges3__45__cpo7advanceE,(_ZN34_INTERNAL_fba63751_4_k_cu_b0a118f94cuda3std3__47nulloptE - _ZN34_INTERNAL_fba63751_4_k_cu_b0a118f94cuda3std6ranges3__45__cpo7advanceE)
_ZN34_INTERNAL_fba63751_4_k_cu_b0a118f94cuda3std6ranges3__45__cpo7advanceE:
	.zero		1
	.type		_ZN34_INTERNAL_fba63751_4_k_cu_b0a118f94cuda3std3__47nulloptE,@object
	.size		_ZN34_INTERNAL_fba63751_4_k_cu_b0a118f94cuda3std3__47nulloptE,(_ZN34_INTERNAL_fba63751_4_k_cu_b0a118f94cuda3std6ranges3__45__cpo8distanceE - _ZN34_INTERNAL_fba63751_4_k_cu_b0a118f94cuda3std3__47nulloptE)
_ZN34_INTERNAL_fba63751_4_k_cu_b0a118f94cuda3std3__47nulloptE:
	.zero		1
	.type		_ZN34_INTERNAL_fba63751_4_k_cu_b0a118f94cuda3std6ranges3__45__cpo8distanceE,@object
	.size		_ZN34_INTERNAL_fba63751_4_k_cu_b0a118f94cuda3std6ranges3__45__cpo8distanceE,(_ZN34_INTERNAL_fba63751_4_k_cu_b0a118f96thrust24THRUST_300001_SM_1000_NS12placeholders3_10E - _ZN34_INTERNAL_fba63751_4_k_cu_b0a118f94cuda3std6ranges3__45__cpo8distanceE)
_ZN34_INTERNAL_fba63751_4_k_cu_b0a118f94cuda3std6ranges3__45__cpo8distanceE:
	.zero		1
	.type		_ZN34_INTERNAL_fba63751_4_k_cu_b0a118f96thrust24THRUST_300001_SM_1000_NS12placeholders3_10E,@object
	.size		_ZN34_INTERNAL_fba63751_4_k_cu_b0a118f96thrust24THRUST_300001_SM_1000_NS12placeholders3_10E,(_ZN34_INTERNAL_fba63751_4_k_cu_b0a118f94cuda3std3__419piecewise_constructE - _ZN34_INTERNAL_fba63751_4_k_cu_b0a118f96thrust24THRUST_300001_SM_1000_NS12placeholders3_10E)
_ZN34_INTERNAL_fba63751_4_k_cu_b0a118f96thrust24THRUST_300001_SM_1000_NS12placeholders3_10E:
	.zero		1
	.type		_ZN34_INTERNAL_fba63751_4_k_cu_b0a118f94cuda3std3__419piecewise_constructE,@object
	.size		_ZN34_INTERNAL_fba63751_4_k_cu_b0a118f94cuda3std3__419piecewise_constructE,(_ZN34_INTERNAL_fba63751_4_k_cu_b0a118f94cuda3std6ranges3__45__cpo5cdataE - _ZN34_INTERNAL_fba63751_4_k_cu_b0a118f94cuda3std3__419piecewise_constructE)
_ZN34_INTERNAL_fba63751_4_k_cu_b0a118f94cuda3std3__419piecewise_constructE:
	.zero		1
	.type		_ZN34_INTERNAL_fba63751_4_k_cu_b0a118f94cuda3std6ranges3__45__cpo5cdataE,@object
	.size		_ZN34_INTERNAL_fba63751_4_k_cu_b0a118f94cuda3std6ranges3__45__cpo5cdataE,(_ZN34_INTERNAL_fba63751_4_k_cu_b0a118f96thrust24THRUST_300001_SM_1000_NS12placeholders2_2E - _ZN34_INTERNAL_fba63751_4_k_cu_b0a118f94cuda3std6ranges3__45__cpo5cdataE)
_ZN34_INTERNAL_fba63751_4_k_cu_b0a118f94cuda3std6ranges3__45__cpo5cdataE:
	.zero		1
	.type		_ZN34_INTERNAL_fba63751_4_k_cu_b0a118f96thrust24THRUST_300001_SM_1000_NS12placeholders2_2E,@object
	.size		_ZN34_INTERNAL_fba63751_4_k_cu_b0a118f96thrust24THRUST_300001_SM_1000_NS12placeholders2_2E,(_ZN34_INTERNAL_fba63751_4_k_cu_b0a118f94cuda3std3__45__cpo3endE - _ZN34_INTERNAL_fba63751_4_k_cu_b0a118f96thrust24THRUST_300001_SM_1000_NS12placeholders2_2E)
_ZN34_INTERNAL_fba63751_4_k_cu_b0a118f96thrust24THRUST_300001_SM_1000_NS12placeholders2_2E:
	.zero		1
	.type		_ZN34_INTERNAL_fba63751_4_k_cu_b0a118f94cuda3std3__45__cpo3endE,@object
	.size		_ZN34_INTERNAL_fba63751_4_k_cu_b0a118f94cuda3std3__45__cpo3endE,(_ZN34_INTERNAL_fba63751_4_k_cu_b0a118f94cuda3std6ranges3__45__cpo3endE - _ZN34_INTERNAL_fba63751_4_k_cu_b0a118f94cuda3std3__45__cpo3endE)
_ZN34_INTERNAL_fba63751_4_k_cu_b0a118f94cuda3std3__45__cpo3endE:
	.zero		1
	.type		_ZN34_INTERNAL_fba63751_4_k_cu_b0a118f94cuda3std6ranges3__45__cpo3endE,@object
	.size		_ZN34_INTERNAL_fba63751_4_k_cu_b0a118f94cuda3std6ranges3__45__cpo3endE,(_ZN34_INTERNAL_fba63751_4_k_cu_b0a118f96thrust24THRUST_300001_SM_1000_NS12placeholders2_6E - _ZN34_INTERNAL_fba63751_4_k_cu_b0a118f94cuda3std6ranges3__45__cpo3endE)
_ZN34_INTERNAL_fba63751_4_k_cu_b0a118f94cuda3std6ranges3__45__cpo3endE:
	.zero		1
	.type		_ZN34_INTERNAL_fba63751_4_k_cu_b0a118f96thrust24THRUST_300001_SM_1000_NS12placeholders2_6E,@object
	.size		_ZN34_INTERNAL_fba63751_4_k_cu_b0a118f96thrust24THRUST_300001_SM_1000_NS12placeholders2_6E,(_ZN34_INTERNAL_fba63751_4_k_cu_b0a118f94cuda3std3__45__cpo4rendE - _ZN34_INTERNAL_fba63751_4_k_cu_b0a118f96thrust24THRUST_300001_SM_1000_NS12placeholders2_6E)
_ZN34_INTERNAL_fba63751_4_k_cu_b0a118f96thrust24THRUST_300001_SM_1000_NS12placeholders2_6E:
	.zero		1
	.type		_ZN34_INTERNAL_fba63751_4_k_cu_b0a118f94cuda3std3__45__cpo4rendE,@object
	.size		_ZN34_INTERNAL_fba63751_4_k_cu_b0a118f94cuda3std3__45__cpo4rendE,(_ZN34_INTERNAL_fba63751_4_k_cu_b0a118f94cuda3std6ranges3__45__cpo9iter_swapE - _ZN34_INTERNAL_fba63751_4_k_cu_b0a118f94cuda3std3__45__cpo4rendE)
_ZN34_INTERNAL_fba63751_4_k_cu_b0a118f94cuda3std3__45__cpo4rendE:
	.zero		1
	.type		_ZN34_INTERNAL_fba63751_4_k_cu_b0a118f94cuda3std6ranges3__45__cpo9iter_swapE,@object
	.size		_ZN34_INTERNAL_fba63751_4_k_cu_b0a118f94cuda3std6ranges3__45__cpo9iter_swapE,(_ZN34_INTERNAL_fba63751_4_k_cu_b0a118f94cuda3std3__48unexpectE - _ZN34_INTERNAL_fba63751_4_k_cu_b0a118f94cuda3std6ranges3__45__cpo9iter_swapE)
_ZN34_INTERNAL_fba63751_4_k_cu_b0a118f94cuda3std6ranges3__45__cpo9iter_swapE:
	.zero		1
	.type		_ZN34_INTERNAL_fba63751_4_k_cu_b0a118f94cuda3std3__48unexpectE,@object
	.size		_ZN34_INTERNAL_fba63751_4_k_cu_b0a118f94cuda3std3__48unexpectE,(_ZN34_INTERNAL_fba63751_4_k_cu_b0a118f96thrust24THRUST_300001_SM_1000_NS8cuda_cub3parE - _ZN34_INTERNAL_fba63751_4_k_cu_b0a118f94cuda3std3__48unexpectE)
_ZN34_INTERNAL_fba63751_4_k_cu_b0a118f94cuda3std3__48unexpectE:
	.zero		1
	.type		_ZN34_INTERNAL_fba63751_4_k_cu_b0a118f96thrust24THRUST_300001_SM_1000_NS8cuda_cub3parE,@object
	.size		_ZN34_INTERNAL_fba63751_4_k_cu_b0a118f96thrust24THRUST_300001_SM_1000_NS8cuda_cub3parE,(_ZN34_INTERNAL_fba63751_4_k_cu_b0a118f96thrust24THRUST_300001_SM_1000_NS12placeholders2_4E - _ZN34_INTERNAL_fba63751_4_k_cu_b0a118f96thrust24THRUST_300001_SM_1000_NS8cuda_cub3parE)
_ZN34_INTERNAL_fba63751_4_k_cu_b0a118f96thrust24THRUST_300001_SM_1000_NS8cuda_cub3parE:
	.zero		1
	.type		_ZN34_INTERNAL_fba63751_4_k_cu_b0a118f96thrust24THRUST_300001_SM_1000_NS12placeholders2_4E,@object
	.size		_ZN34_INTERNAL_fba63751_4_k_cu_b0a118f96thrust24THRUST_300001_SM_1000_NS12placeholders2_4E,(_ZN34_INTERNAL_fba63751_4_k_cu_b0a118f94cuda3std3__45__cpo4cendE - _ZN34_INTERNAL_fba63751_4_k_cu_b0a118f96thrust24THRUST_300001_SM_1000_NS12placeholders2_4E)
_ZN34_INTERNAL_fba63751_4_k_cu_b0a118f96thrust24THRUST_300001_SM_1000_NS12placeholders2_4E:
	.zero		1
	.type		_ZN34_INTERNAL_fba63751_4_k_cu_b0a118f94cuda3std3__45__cpo4cendE,@object
	.size		_ZN34_INTERNAL_fba63751_4_k_cu_b0a118f94cuda3std3__45__cpo4cendE,(_ZN34_INTERNAL_fba63751_4_k_cu_b0a118f94cuda3std6ranges3__45__cpo4cendE - _ZN34_INTERNAL_fba63751_4_k_cu_b0a118f94cuda3std3__45__cpo4cendE)
_ZN34_INTERNAL_fba63751_4_k_cu_b0a118f94cuda3std3__45__cpo4cendE:
	.zero		1
	.type		_ZN34_INTERNAL_fba63751_4_k_cu_b0a118f94cuda3std6ranges3__45__cpo4cendE,@object
	.size		_ZN34_INTERNAL_fba63751_4_k_cu_b0a118f94cuda3std6ranges3__45__cpo4cendE,(_ZN34_INTERNAL_fba63751_4_k_cu_b0a118f94cuda3std3__420unreachable_sentinelE - _ZN34_INTERNAL_fba63751_4_k_cu_b0a118f94cuda3std6ranges3__45__cpo4cendE)
_ZN34_INTERNAL_fba63751_4_k_cu_b0a118f94cuda3std6ranges3__45__cpo4cendE:
	.zero		1
	.type		_ZN34_INTERNAL_fba63751_4_k_cu_b0a118f94cuda3std3__420unreachable_sentinelE,@object
	.size		_ZN34_INTERNAL_fba63751_4_k_cu_b0a118f94cuda3std3__420unreachable_sentinelE,(_ZN34_INTERNAL_fba63751_4_k_cu_b0a118f94cuda3std6ranges3__45__cpo5ssizeE - _ZN34_INTERNAL_fba63751_4_k_cu_b0a118f94cuda3std3__420unreachable_sentinelE)
_ZN34_INTERNAL_fba63751_4_k_cu_b0a118f94cuda3std3__420unreachable_sentinelE:
	.zero		1
	.type		_ZN34_INTERNAL_fba63751_4_k_cu_b0a118f94cuda3std6ranges3__45__cpo5ssizeE,@object
	.size		_ZN34_INTERNAL_fba63751_4_k_cu_b0a118f94cuda3std6ranges3__45__cpo5ssizeE,(_ZN34_INTERNAL_fba63751_4_k_cu_b0a118f96thrust24THRUST_300001_SM_1000_NS12placeholders2_8E - _ZN34_INTERNAL_fba63751_4_k_cu_b0a118f94cuda3std6ranges3__45__cpo5ssizeE)
_ZN34_INTERNAL_fba63751_4_k_cu_b0a118f94cuda3std6ranges3__45__cpo5ssizeE:
	.zero		1
	.type		_ZN34_INTERNAL_fba63751_4_k_cu_b0a118f96thrust24THRUST_300001_SM_1000_NS12placeholders2_8E,@object
	.size		_ZN34_INTERNAL_fba63751_4_k_cu_b0a118f96thrust24THRUST_300001_SM_1000_NS12placeholders2_8E,(_ZN34_INTERNAL_fba63751_4_k_cu_b0a118f94cuda3std3__45__cpo5crendE - _ZN34_INTERNAL_fba63751_4_k_cu_b0a118f96thrust24THRUST_300001_SM_1000_NS12placeholders2_8E)
_ZN34_INTERNAL_fba63751_4_k_cu_b0a118f96thrust24THRUST_300001_SM_1000_NS12placeholders2_8E:
	.zero		1
	.type		_ZN34_INTERNAL_fba63751_4_k_cu_b0a118f94cuda3std3__45__cpo5crendE,@object
	.size		_ZN34_INTERNAL_fba63751_4_k_cu_b0a118f94cuda3std3__45__cpo5crendE,(_ZN34_INTERNAL_fba63751_4_k_cu_b0a118f94cuda3std6ranges3__45__cpo4prevE - _ZN34_INTERNAL_fba63751_4_k_cu_b0a118f94cuda3std3__45__cpo5crendE)
_ZN34_INTERNAL_fba63751_4_k_cu_b0a118f94cuda3std3__45__cpo5crendE:
	.zero		1
	.type		_ZN34_INTERNAL_fba63751_4_k_cu_b0a118f94cuda3std6ranges3__45__cpo4prevE,@object
	.size		_ZN34_INTERNAL_fba63751_4_k_cu_b0a118f94cuda3std6ranges3__45__cpo4prevE,(_ZN34_INTERNAL_fba63751_4_k_cu_b0a118f94cuda3std6ranges3__45__cpo9iter_moveE - _ZN34_INTERNAL_fba63751_4_k_cu_b0a118f94cuda3std6ranges3__45__cpo4prevE)
_ZN34_INTERNAL_fba63751_4_k_cu_b0a118f94cuda3std6ranges3__45__cpo4prevE:
	.zero		1
	.type		_ZN34_INTERNAL_fba63751_4_k_cu_b0a118f94cuda3std6ranges3__45__cpo9iter_moveE,@object
	.size		_ZN34_INTERNAL_fba63751_4_k_cu_b0a118f94cuda3std6ranges3__45__cpo9iter_moveE,(_ZN34_INTERNAL_fba63751_4_k_cu_b0a118f96thrust24THRUST_300001_SM_1000_NS6system6detail10sequential3seqE - _ZN34_INTERNAL_fba63751_4_k_cu_b0a118f94cuda3std6ranges3__45__cpo9iter_moveE)
_ZN34_INTERNAL_fba63751_4_k_cu_b0a118f94cuda3std6ranges3__45__cpo9iter_moveE:
	.zero		1
	.type		_ZN34_INTERNAL_fba63751_4_k_cu_b0a118f96thrust24THRUST_300001_SM_1000_NS6system6detail10sequential3seqE,@object
	.size		_ZN34_INTERNAL_fba63751_4_k_cu_b0a118f96thrust24THRUST_300001_SM_1000_NS6system6detail10sequential3seqE,(.L_31 - _ZN34_INTERNAL_fba63751_4_k_cu_b0a118f96thrust24THRUST_300001_SM_1000_NS6system6detail10sequential3seqE)
_ZN34_INTERNAL_fba63751_4_k_cu_b0a118f96thrust24THRUST_300001_SM_1000_NS6system6detail10sequential3seqE:
	.zero		1
.L_31:


//--------------------- .nv.constant0._ZN3cub18CUB_300001_SM_10006detail11EmptyKernelIvEEvv --------------------------
	.section	.nv.constant0._ZN3cub18CUB_300001_SM_10006detail11EmptyKernelIvEEvv,"a",@progbits
	.sectionflags	@""
	.align	4
.nv.constant0._ZN3cub18CUB_300001_SM_10006detail11EmptyKernelIvEEvv:
	.zero		896


//--------------------- .nv.constant0._Z3addiPfS_ --------------------------
	.section	.nv.constant0._Z3addiPfS_,"a",@progbits
	.sectionflags	@""
	.align	4
.nv.constant0._Z3addiPfS_:
	.zero		920


//--------------------- SYMBOLS --------------------------

	.type		.nv.reservedSmem.offset0,@object
	.size		.nv.reservedSmem.offset0,0x4
